	.headerflags	@"EF_CUDA_TEXMODE_UNIFIED EF_CUDA_64BIT_ADDRESS EF_CUDA_ACCELERATORS EF_CUDA_SM90 EF_CUDA_VIRTUAL_SM(EF_CUDA_SM90)"
	.elftype	@"ET_EXEC"


//--------------------- .nv.info                  --------------------------
	.section	.nv.info,"",@"SHT_CUDA_INFO"
	.align	4


	//----- nvinfo : EIATTR_REGCOUNT
	.align		4
        /*0000*/ 	.byte	0x04, 0x2f
        /*0002*/ 	.short	(.L_3 - .L_2)
	.align		4
.L_2:
        /*0004*/ 	.word	index@(triton_poi_fused__native_batch_norm_legit_no_training_convolution_relu_54)
        /*0008*/ 	.word	0x00000017


	//----- nvinfo : EIATTR_MIN_STACK_SIZE
	.align		4
.L_3:
        /*000c*/ 	.byte	0x04, 0x12
        /*000e*/ 	.short	(.L_5 - .L_4)
	.align		4
.L_4:
        /*0010*/ 	.word	index@(triton_poi_fused__native_batch_norm_legit_no_training_convolution_relu_54)
        /*0014*/ 	.word	0x00000000


	//----- nvinfo : EIATTR_FRAME_SIZE
	.align		4
.L_5:
        /*0018*/ 	.byte	0x04, 0x11
        /*001a*/ 	.short	(.L_7 - .L_6)
	.align		4
.L_6:
        /*001c*/ 	.word	index@(triton_poi_fused__native_batch_norm_legit_no_training_convolution_relu_54)
        /*0020*/ 	.word	0x00000000


	//----- nvinfo : EIATTR_MIN_STACK_SIZE
	.align		4
.L_7:
        /*0024*/ 	.byte	0x04, 0x12
        /*0026*/ 	.short	(.L_9 - .L_8)
	.align		4
.L_8:
        /*0028*/ 	.word	index@(triton_poi_fused__native_batch_norm_legit_no_training_convolution_relu_54)
        /*002c*/ 	.word	0x00000000
.L_9:


//--------------------- .nv.info.triton_poi_fused__native_batch_norm_legit_no_training_convolution_relu_54 --------------------------
	.section	.nv.info.triton_poi_fused__native_batch_norm_legit_no_training_convolution_relu_54,"",@"SHT_CUDA_INFO"
	.sectionflags	@""
	.align	4


	//----- nvinfo : EIATTR_CUDA_API_VERSION
	.align		4
        /*0000*/ 	.byte	0x04, 0x37
        /*0002*/ 	.short	(.L_11 - .L_10)
.L_10:
        /*0004*/ 	.word	0x0000007c


	//----- nvinfo : EIATTR_KPARAM_INFO
	.align		4
.L_11:
        /*0008*/ 	.byte	0x04, 0x17
        /*000a*/ 	.short	(.L_13 - .L_12)
.L_12:
        /*000c*/ 	.word	0x00000000
        /*0010*/ 	.short	0x0007
        /*0012*/ 	.short	0x0038
        /*0014*/ 	.byte	0x00, 0xf0, 0x11, 0x00


	//----- nvinfo : EIATTR_KPARAM_INFO
	.align		4
.L_13:
        /*0018*/ 	.byte	0x04, 0x17
        /*001a*/ 	.short	(.L_15 - .L_14)
.L_14:
        /*001c*/ 	.word	0x00000000
        /*0020*/ 	.short	0x0006
        /*0022*/ 	.short	0x0030
        /*0024*/ 	.byte	0x00, 0xf4, 0x21, 0x00


	//----- nvinfo : EIATTR_KPARAM_INFO
	.align		4
.L_15:
        /*0028*/ 	.byte	0x04, 0x17
        /*002a*/ 	.short	(.L_17 - .L_16)
.L_16:
        /*002c*/ 	.word	0x00000000
        /*0030*/ 	.short	0x0005
        /*0032*/ 	.short	0x0028
        /*0034*/ 	.byte	0x00, 0xf4, 0x21, 0x00


	//----- nvinfo : EIATTR_KPARAM_INFO
	.align		4
.L_17:
        /*0038*/ 	.byte	0x04, 0x17
        /*003a*/ 	.short	(.L_19 - .L_18)
.L_18:
        /*003c*/ 	.word	0x00000000
        /*0040*/ 	.short	0x0004
        /*0042*/ 	.short	0x0020
        /*0044*/ 	.byte	0x00, 0xf4, 0x21, 0x00


	//----- nvinfo : EIATTR_KPARAM_INFO
	.align		4
.L_19:
        /*0048*/ 	.byte	0x04, 0x17
        /*004a*/ 	.short	(.L_21 - .L_20)
.L_20:
        /*004c*/ 	.word	0x00000000
        /*0050*/ 	.short	0x0003
        /*0052*/ 	.short	0x0018
        /*0054*/ 	.byte	0x00, 0xf4, 0x21, 0x00


	//----- nvinfo : EIATTR_KPARAM_INFO
	.align		4
.L_21:
        /*0058*/ 	.byte	0x04, 0x17
        /*005a*/ 	.short	(.L_23 - .L_22)
.L_22:
        /*005c*/ 	.word	0x00000000
        /*0060*/ 	.short	0x0002
        /*0062*/ 	.short	0x0010
        /*0064*/ 	.byte	0x00, 0xf4, 0x21, 0x00


	//----- nvinfo : EIATTR_KPARAM_INFO
	.align		4
.L_23:
        /*0068*/ 	.byte	0x04, 0x17
        /*006a*/ 	.short	(.L_25 - .L_24)
.L_24:
        /*006c*/ 	.word	0x00000000
        /*0070*/ 	.short	0x0001
        /*0072*/ 	.short	0x0008
        /*0074*/ 	.byte	0x00, 0xf4, 0x21, 0x00


	//----- nvinfo : EIATTR_KPARAM_INFO
	.align		4
.L_25:
        /*0078*/ 	.byte	0x04, 0x17
        /*007a*/ 	.short	(.L_27 - .L_26)
.L_26:
        /*007c*/ 	.word	0x00000000
        /*0080*/ 	.short	0x0000
        /*0082*/ 	.short	0x0000
        /*0084*/ 	.byte	0x00, 0xf4, 0x21, 0x00


	//----- nvinfo : EIATTR_SPARSE_MMA_MASK
	.align		4
.L_27:
        /*0088*/ 	.byte	0x03, 0x50
        /*008a*/ 	.short	0x0000


	//----- nvinfo : EIATTR_MAXREG_COUNT
	.align		4
        /*008c*/ 	.byte	0x03, 0x1b
        /*008e*/ 	.short	0x00ff


	//----- nvinfo : EIATTR_EXIT_INSTR_OFFSETS
	.align		4
        /*0090*/ 	.byte	0x04, 0x1c
        /*0092*/ 	.short	(.L_29 - .L_28)


	//   ....[0]....
.L_28:
        /*0094*/ 	.word	0x00000350


	//   ....[1]....
        /*0098*/ 	.word	0x00000370


	//----- nvinfo : EIATTR_REQNTID
	.align		4
.L_29:
        /*009c*/ 	.byte	0x04, 0x10
        /*009e*/ 	.short	(.L_31 - .L_30)
.L_30:
        /*00a0*/ 	.word	0x00000080
        /*00a4*/ 	.word	0x00000001
        /*00a8*/ 	.word	0x00000001


	//----- nvinfo : EIATTR_CBANK_PARAM_SIZE
	.align		4
.L_31:
        /*00ac*/ 	.byte	0x03, 0x19
        /*00ae*/ 	.short	0x003c


	//----- nvinfo : EIATTR_PARAM_CBANK
	.align		4
        /*00b0*/ 	.byte	0x04, 0x0a
        /*00b2*/ 	.short	(.L_33 - .L_32)
	.align		4
.L_32:
        /*00b4*/ 	.word	index@(.nv.constant0.triton_poi_fused__native_batch_norm_legit_no_training_convolution_relu_54)
        /*00b8*/ 	.short	0x0210
        /*00ba*/ 	.short	0x003c


	//----- nvinfo : EIATTR_SW_WAR
	.align		4
.L_33:
        /*00bc*/ 	.byte	0x04, 0x36
        /*00be*/ 	.short	(.L_35 - .L_34)
.L_34:
        /*00c0*/ 	.word	0x00000008
.L_35:


//--------------------- .nv.callgraph             --------------------------
	.section	.nv.callgraph,"",@"SHT_CUDA_CALLGRAPH"
	.align	4
	.sectionentsize	8
	.align		4
        /*0000*/ 	.word	0x00000000
	.align		4
        /*0004*/ 	.word	0xffffffff
	.align		4
        /*0008*/ 	.word	0x00000000
	.align		4
        /*000c*/ 	.word	0xfffffffe
	.align		4
        /*0010*/ 	.word	0x00000000
	.align		4
        /*0014*/ 	.word	0xfffffffd
	.align		4
        /*0018*/ 	.word	0x00000000
	.align		4
        /*001c*/ 	.word	0xfffffffc


//--------------------- .nv.constant4             --------------------------
	.section	.nv.constant4,"a",@progbits
	.align	8
	.align		8
.nv.constant4:
        /*0000*/ 	.dword	_$_str
	.align		8
        /*0008*/ 	.dword	_$_str_$_2


//--------------------- .text.triton_poi_fused__native_batch_norm_legit_no_training_convolution_relu_54 --------------------------
	.section	.text.triton_poi_fused__native_batch_norm_legit_no_training_convolution_relu_54,"ax",@progbits
	.align	128
        .global         triton_poi_fused__native_batch_norm_legit_no_training_convolution_relu_54
        .type           triton_poi_fused__native_batch_norm_legit_no_training_convolution_relu_54,@function
        .size           triton_poi_fused__native_batch_norm_legit_no_training_convolution_relu_54,(.L_x_1 - triton_poi_fused__native_batch_norm_legit_no_training_convolution_relu_54)
        .other          triton_poi_fused__native_batch_norm_legit_no_training_convolution_relu_54,@"STO_CUDA_ENTRY STV_DEFAULT"
triton_poi_fused__native_batch_norm_legit_no_training_convolution_relu_54:
.text.triton_poi_fused__native_batch_norm_legit_no_training_convolution_relu_54:
[----:B------:R-:W0:Y:S01]  /*0000*/  LDC R1, c[0x0][0x28] ;  /* 0x00000a00ff017b82 */ /* 0x000e220000000800 */
[----:B------:R-:W1:Y:S07]  /*0010*/  S2R R2, SR_TID.X ;  /* 0x0000000000027919 */ /* 0x000e6e0000002100 */
[----:B------:R-:W2:Y:S01]  /*0020*/  LDC.64 R12, c[0x0][0x228] ;  /* 0x00008a00ff0c7b82 */ /* 0x000ea20000000a00 */
[----:B------:R-:W-:Y:S01]  /*0030*/  ULDC.64 UR4, c[0x0][0x208] ;  /* 0x0000820000047ab9 */ /* 0x000fe20000000a00 */
[----:B------:R-:W3:Y:S06]  /*0040*/  S2R R3, SR_CTAID.X ;  /* 0x0000000000037919 */ /* 0x000eec0000002500 */
[----:B------:R-:W4:Y:S08]  /*0050*/  LDC.64 R10, c[0x0][0x218] ;  /* 0x00008600ff0a7b82 */ /* 0x000f300000000a00 */
[----:B------:R-:W5:Y:S08]  /*0060*/  LDC.64 R14, c[0x0][0x220] ;  /* 0x00008800ff0e7b82 */ /* 0x000f700000000a00 */
[----:B------:R-:W5:Y:S01]  /*0070*/  LDC.64 R16, c[0x0][0x230] ;  /* 0x00008c00ff107b82 */ /* 0x000f620000000a00 */
[----:B-1----:R-:W-:-:S07]  /*0080*/  LOP3.LUT R2, R2, 0x7f, RZ, 0xc0, !PT ;  /* 0x0000007f02027812 */ /* 0x002fce00078ec0ff */
[----:B------:R-:W1:Y:S01]  /*0090*/  LDC.64 R6, c[0x0][0x238] ;  /* 0x00008e00ff067b82 */ /* 0x000e620000000a00 */
[----:B---3--:R-:W-:Y:S01]  /*00a0*/  LEA R3, R3, R2, 0x7 ;  /* 0x0000000203037211 */ /* 0x008fe200078e38ff */
[----:B------:R-:W-:-:S03]  /*00b0*/  HFMA2.MMA R2, -RZ, RZ, 0, 0 ;  /* 0x00000000ff027435 */ /* 0x000fc600000001ff */
[----:B------:R-:W-:-:S07]  /*00c0*/  ISETP.GE.AND P0, PT, R3, 0xbc, PT ;  /* 0x000000bc0300780c */ /* 0x000fce0003f06270 */
[----:B------:R-:W-:-:S05]  /*00d0*/  IMAD.HI R0, R3, -0x51b3bea3, R2 ;  /* 0xae4c415d03007827 */ /* 0x000fca00078e0202 */
[----:B------:R-:W-:-:S04]  /*00e0*/  SHF.R.U32.HI R5, RZ, 0x1f, R0 ;  /* 0x0000001fff057819 */ /* 0x000fc80000011600 */
[----:B------:R-:W-:Y:S02]  /*00f0*/  LEA.HI.SX32 R5, R0, R5, 0x1b ;  /* 0x0000000500057211 */ /* 0x000fe400078fdaff */
[----:B------:R-:W-:-:S03]  /*0100*/  MOV R0, RZ ;  /* 0x000000ff00007202 */ /* 0x000fc60000000f00 */
[----:B------:R-:W-:Y:S02]  /*0110*/  IMAD R19, R5, -0x2f, R3 ;  /* 0xffffffd105137824 */ /* 0x000fe400078e0203 */
[----:B------:R-:W3:Y:S02]  /*0120*/  LDC.64 R4, c[0x0][0x210] ;  /* 0x00008400ff047b82 */ /* 0x000ee40000000a00 */
[----:B--2---:R-:W-:-:S05]  /*0130*/  IMAD.WIDE R12, R19, 0x4, R12 ;  /* 0x00000004130c7825 */ /* 0x004fca00078e020c */
[----:B------:R5:W2:Y:S01]  /*0140*/  @!P0 LDG.E.EL R0, desc[UR4][R12.64] ;  /* 0x000000040c008981 */ /* 0x000aa2000c2e1900 */
[----:B------:R-:W-:Y:S01]  /*0150*/  CS2R R8, SRZ ;  /* 0x0000000000087805 */ /* 0x000fe2000001ff00 */
[----:B----4-:R-:W-:-:S05]  /*0160*/  IMAD.WIDE R10, R19, 0x4, R10 ;  /* 0x00000004130a7825 */ /* 0x010fca00078e020a */
[----:B------:R4:W2:Y:S01]  /*0170*/  @!P0 LDG.E.EL R9, desc[UR4][R10.64] ;  /* 0x000000040a098981 */ /* 0x0008a2000c2e1900 */
[----:B-----5:R-:W-:-:S04]  /*0180*/  IMAD.WIDE R12, R19, 0x4, R14 ;  /* 0x00000004130c7825 */ /* 0x020fc800078e020e */
[----:B---3--:R-:W-:Y:S01]  /*0190*/  IMAD.WIDE R4, R3, 0x4, R4 ;  /* 0x0000000403047825 */ /* 0x008fe200078e0204 */
[----:B------:R-:W3:Y:S04]  /*01a0*/  @!P0 LDG.E.EL R8, desc[UR4][R12.64] ;  /* 0x000000040c088981 */ /* 0x000ee8000c2e1900 */
[----:B------:R-:W5:Y:S01]  /*01b0*/  @!P0 LDG.E R2, desc[UR4][R4.64] ;  /* 0x0000000404028981 */ /* 0x000f62000c1e1900 */
[----:B0-----:R-:W-:-:S04]  /*01c0*/  IMAD.WIDE R14, R19, 0x4, R16 ;  /* 0x00000004130e7825 */ /* 0x001fc800078e0210 */
[----:B-1----:R-:W-:Y:S01]  /*01d0*/  IMAD.WIDE R16, R19, 0x4, R6 ;  /* 0x0000000413107825 */ /* 0x002fe200078e0206 */
[----:B------:R-:W-:Y:S01]  /*01e0*/  CS2R R18, SRZ ;  /* 0x0000000000127805 */ /* 0x000fe2000001ff00 */
[----:B----4-:R-:W-:Y:S01]  /*01f0*/  HFMA2.MMA R11, -RZ, RZ, 1.625, 0 ;  /* 0x3e800000ff0b7435 */ /* 0x010fe200000001ff */
[----:B------:R-:W0:Y:S04]  /*0200*/  LDC.64 R6, c[0x0][0x240] ;  /* 0x00009000ff067b82 */ /* 0x000e280000000a00 */
[----:B------:R-:W4:Y:S04]  /*0210*/  @!P0 LDG.E.EL R18, desc[UR4][R14.64] ;  /* 0x000000040e128981 */ /* 0x000f28000c2e1900 */
[----:B------:R-:W4:Y:S01]  /*0220*/  @!P0 LDG.E.EL R19, desc[UR4][R16.64] ;  /* 0x0000000410138981 */ /* 0x000f22000c2e1900 */
[----:B0-----:R-:W-:-:S04]  /*0230*/  IMAD.WIDE R6, R3, 0x4, R6 ;  /* 0x0000000403067825 */ /* 0x001fc800078e0206 */
[----:B--2---:R-:W-:-:S04]  /*0240*/  FADD R0, R0, 9.9999997473787516356e-06 ;  /* 0x3727c5ac00007421 */ /* 0x004fc80000000000 */
[----:B------:R-:W0:Y:S02]  /*0250*/  MUFU.SQRT R20, R0 ;  /* 0x0000000000147308 */ /* 0x000e240000002000 */
[C---:B0-----:R-:W-:Y:S02]  /*0260*/  FSETP.GT.AND P1, PT, R20.reuse, 8.50705917302346158658e+37, PT ;  /* 0x7e8000001400780b */ /* 0x041fe40003f24000 */
[----:B------:R-:W-:-:S11]  /*0270*/  FSETP.GEU.AND P2, PT, R20, 1.175494350822287508e-38, PT ;  /* 0x008000001400780b */ /* 0x000fd60003f4e000 */
[----:B------:R-:W-:-:S04]  /*0280*/  @P1 FMUL R20, R20, 0.25 ;  /* 0x3e80000014141820 */ /* 0x000fc80000400000 */
[----:B------:R-:W-:-:S06]  /*0290*/  @!P2 FMUL R20, R20, 16777216 ;  /* 0x4b8000001414a820 */ /* 0x000fcc0000400000 */
[----:B------:R-:W0:Y:S01]  /*02a0*/  MUFU.RCP R20, R20 ;  /* 0x0000001400147308 */ /* 0x000e220000001000 */
[----:B------:R-:W-:Y:S01]  /*02b0*/  FSEL R11, R11, 1, P1 ;  /* 0x3f8000000b0b7808 */ /* 0x000fe20000800000 */
[----:B-----5:R-:W-:-:S04]  /*02c0*/  FADD R9, R9, R2 ;  /* 0x0000000209097221 */ /* 0x020fc80000000000 */
[----:B------:R-:W-:Y:S01]  /*02d0*/  @!P2 FMUL R11, R11, 16777216 ;  /* 0x4b8000000b0ba820 */ /* 0x000fe20000400000 */
[----:B---3--:R-:W-:-:S03]  /*02e0*/  FADD R8, R9, -R8 ;  /* 0x8000000809087221 */ /* 0x008fc60000000000 */
[----:B0-----:R-:W-:-:S04]  /*02f0*/  FMUL R11, R20, R11 ;  /* 0x0000000b140b7220 */ /* 0x001fc80000400000 */
[----:B------:R-:W-:-:S04]  /*0300*/  FMUL R8, R8, R11 ;  /* 0x0000000b08087220 */ /* 0x000fc80000400000 */
[----:B----4-:R-:W-:Y:S01]  /*0310*/  FFMA R8, R8, R18, R19 ;  /* 0x0000001208087223 */ /* 0x010fe20000000013 */
[----:B------:R0:W-:Y:S04]  /*0320*/  @!P0 STG.E desc[UR4][R4.64], R9 ;  /* 0x0000000904008986 */ /* 0x0001e8000c101904 */
[----:B------:R-:W-:-:S04]  /*0330*/  FSETP.GEU.AND P1, PT, R8, RZ, PT ;  /* 0x000000ff0800720b */ /* 0x000fc80003f2e000 */
[----:B------:R-:W-:Y:S01]  /*0340*/  FSEL R3, R8, RZ, P1 ;  /* 0x000000ff08037208 */ /* 0x000fe20000800000 */
[----:B0-----:R-:W-:Y:S08]  /*0350*/  @P0 EXIT ;  /* 0x000000000000094d */ /* 0x001ff00003800000 */
[----:B------:R-:W-:Y:S01]  /*0360*/  STG.E desc[UR4][R6.64], R3 ;  /* 0x0000000306007986 */ /* 0x000fe2000c101904 */
[----:B------:R-:W-:Y:S05]  /*0370*/  EXIT ;  /* 0x000000000000794d */ /* 0x000fea0003800000 */
.L_x_0:
[----:B------:R-:W-:-:S00]  /*0380*/  BRA `(.L_x_0) ;  /* 0xfffffffc00fc7947 */ /* 0x000fc0000383ffff */
[----:B------:R-:W-:-:S00]  /*0390*/  NOP ;  /* 0x0000000000007918 */ /* 0x000fc00000000000 */
        /* <DEDUP_REMOVED lines=14> */
.L_x_1:


//--------------------- .nv.global.init           --------------------------
	.section	.nv.global.init,"aw",@progbits
.nv.global.init:
	.type		_$_str,@object
	.size		_$_str,(_$_str_$_2 - _$_str)
_$_str:
        /*0000*/ 	.byte	0x5f, 0x5f, 0x43, 0x55, 0x44, 0x41, 0x5f, 0x46, 0x54, 0x5a, 0x00
	.type		_$_str_$_2,@object
	.size		_$_str_$_2,(.L_1 - _$_str_$_2)
_$_str_$_2:
        /*000b*/ 	.byte	0x5f, 0x5f, 0x43, 0x55, 0x44, 0x41, 0x5f, 0x50, 0x52, 0x45, 0x43, 0x5f, 0x53, 0x51, 0x52, 0x54
        /*001b*/ 	.byte	0x00
.L_1:


//--------------------- .nv.constant0.triton_poi_fused__native_batch_norm_legit_no_training_convolution_relu_54 --------------------------
	.section	.nv.constant0.triton_poi_fused__native_batch_norm_legit_no_training_convolution_relu_54,"a",@progbits
	.sectionflags	@""
	.align	4
.nv.constant0.triton_poi_fused__native_batch_norm_legit_no_training_convolution_relu_54:
	.zero		588
